//
// Generated by NVIDIA NVVM Compiler
//
// Compiler Build ID: CL-36424714
// Cuda compilation tools, release 13.0, V13.0.88
// Based on NVVM 20.0.0
//

.version 9.0
.target sm_100
.address_size 64

	// .globl	_Z10scan_rangePiS_S_

.visible .entry _Z10scan_rangePiS_S_(
	.param .u64 .ptr .align 1 _Z10scan_rangePiS_S__param_0,
	.param .u64 .ptr .align 1 _Z10scan_rangePiS_S__param_1,
	.param .u64 .ptr .align 1 _Z10scan_rangePiS_S__param_2
)
{
	.reg .pred 	%p<5>;
	.reg .b32 	%r<32>;
	.reg .b64 	%rd<14>;

	ld.param.u64 	%rd3, [_Z10scan_rangePiS_S__param_0];
	ld.param.u64 	%rd4, [_Z10scan_rangePiS_S__param_1];
	ld.param.u64 	%rd5, [_Z10scan_rangePiS_S__param_2];
	mov.u32 	%r13, %tid.x;
	mov.u32 	%r14, %ctaid.x;
	mov.u32 	%r15, %ntid.x;
	mad.lo.s32 	%r1, %r14, %r15, %r13;
	shl.b32 	%r30, %r1, 2;
	setp.lt.s32 	%p1, %r1, 127;
	add.s32 	%r16, %r30, 4;
	selp.b32 	%r3, %r16, 512, %p1;
	setp.ge.s32 	%p2, %r30, %r3;
	mov.b32 	%r31, 0;
	@%p2 bra 	$L__BB0_3;
	sub.s32 	%r29, %r30, %r3;
	cvta.to.global.u64 	%rd6, %rd3;
	add.s64 	%rd1, %rd6, 8;
	cvta.to.global.u64 	%rd7, %rd4;
	add.s64 	%rd2, %rd7, 8;
	mov.b32 	%r31, 0;
$L__BB0_2:
	mul.wide.s32 	%rd8, %r30, 4;
	add.s64 	%rd9, %rd1, %rd8;
	add.s64 	%rd10, %rd2, %rd8;
	ld.global.u32 	%r18, [%rd9+-8];
	add.s32 	%r19, %r18, %r31;
	st.global.u32 	[%rd10+-8], %r19;
	ld.global.u32 	%r20, [%rd9+-4];
	add.s32 	%r21, %r20, %r19;
	st.global.u32 	[%rd10+-4], %r21;
	ld.global.u32 	%r22, [%rd9];
	add.s32 	%r23, %r22, %r21;
	st.global.u32 	[%rd10], %r23;
	ld.global.u32 	%r24, [%rd9+4];
	add.s32 	%r31, %r24, %r23;
	st.global.u32 	[%rd10+4], %r31;
	add.s32 	%r30, %r30, 4;
	add.s32 	%r29, %r29, 4;
	setp.eq.s32 	%p3, %r29, 0;
	@%p3 bra 	$L__BB0_3;
	bra.uni 	$L__BB0_2;
$L__BB0_3:
	setp.gt.s32 	%p4, %r1, 126;
	@%p4 bra 	$L__BB0_5;
	cvta.to.global.u64 	%rd11, %rd5;
	mul.wide.s32 	%rd12, %r1, 4;
	add.s64 	%rd13, %rd11, %rd12;
	ld.global.u32 	%r25, [%rd13];
	sub.s32 	%r26, 127, %r1;
	mad.lo.s32 	%r27, %r31, %r26, %r25;
	st.global.u32 	[%rd13], %r27;
$L__BB0_5:
	ret;

}
	// .globl	_Z10scan_finalPiS_
.visible .entry _Z10scan_finalPiS_(
	.param .u64 .ptr .align 1 _Z10scan_finalPiS__param_0,
	.param .u64 .ptr .align 1 _Z10scan_finalPiS__param_1
)
{
	.reg .b32 	%r<12>;
	.reg .b64 	%rd<9>;

	ld.param.u64 	%rd1, [_Z10scan_finalPiS__param_0];
	ld.param.u64 	%rd2, [_Z10scan_finalPiS__param_1];
	cvta.to.global.u64 	%rd3, %rd1;
	cvta.to.global.u64 	%rd4, %rd2;
	mov.u32 	%r1, %tid.x;
	mov.u32 	%r2, %ctaid.x;
	mov.u32 	%r3, %ntid.x;
	mad.lo.s32 	%r4, %r2, %r3, %r1;
	shr.s32 	%r5, %r4, 31;
	shr.u32 	%r6, %r5, 30;
	add.s32 	%r7, %r4, %r6;
	shr.s32 	%r8, %r7, 2;
	mul.wide.s32 	%rd5, %r8, 4;
	add.s64 	%rd6, %rd4, %rd5;
	ld.global.u32 	%r9, [%rd6];
	mul.wide.s32 	%rd7, %r4, 4;
	add.s64 	%rd8, %rd3, %rd7;
	ld.global.u32 	%r10, [%rd8];
	add.s32 	%r11, %r10, %r9;
	st.global.u32 	[%rd8], %r11;
	ret;

}


// ===== COMPILED SASS (sm_100) =====

	.target	sm_100

	.elftype	@"ET_EXEC"


//--------------------- .note.nv.tkinfo           --------------------------
	.section	.note.nv.tkinfo,"",@"SHT_NOTE"
	.sectionflags	@"SHF_NOTE_NV_TKINFO"
	.tkinfo
        /*0018*/ 	.word	0x00000002
        /*0030*/ 	.string	""
        /*0030*/ 	.string	"ptxas"
        /*0030*/ 	.string	"Cuda compilation tools, release 13.0, V13.0.88"
        /*0030*/ 	.string	"Build cuda_13.0.r13.0/compiler.36424714_0"
        /*0030*/ 	.string	"-arch sm_100 -m 64 "



//--------------------- .note.nv.cuinfo           --------------------------
	.section	.note.nv.cuinfo,"",@"SHT_NOTE"
	.sectionflags	@"SHF_NOTE_NV_CUINFO"
        /*0018*/ 	.short	0x0002
        /*001a*/ 	.short	0x0064
        /*001c*/ 	.short	0x0082
	.zero		2


//--------------------- .nv.info                  --------------------------
	.section	.nv.info,"",@"SHT_CUDA_INFO"
	.align	4


	//----- nvinfo : EIATTR_REGCOUNT
	.align		4
        /*0000*/ 	.byte	0x04, 0x2f
        /*0002*/ 	.short	(.L_1 - .L_0)
	.align		4
.L_0:
        /*0004*/ 	.word	index@(_Z10scan_rangePiS_S_)
        /*0008*/ 	.word	0x00000016


	//----- nvinfo : EIATTR_FRAME_SIZE
	.align		4
.L_1:
        /*000c*/ 	.byte	0x04, 0x11
        /*000e*/ 	.short	(.L_3 - .L_2)
	.align		4
.L_2:
        /*0010*/ 	.word	index@(_Z10scan_rangePiS_S_)
        /*0014*/ 	.word	0x00000000


	//----- nvinfo : EIATTR_REGCOUNT
	.align		4
.L_3:
        /*0018*/ 	.byte	0x04, 0x2f
        /*001a*/ 	.short	(.L_5 - .L_4)
	.align		4
.L_4:
        /*001c*/ 	.word	index@(_Z10scan_finalPiS_)
        /*0020*/ 	.word	0x0000000c


	//----- nvinfo : EIATTR_FRAME_SIZE
	.align		4
.L_5:
        /*0024*/ 	.byte	0x04, 0x11
        /*0026*/ 	.short	(.L_7 - .L_6)
	.align		4
.L_6:
        /*0028*/ 	.word	index@(_Z10scan_finalPiS_)
        /*002c*/ 	.word	0x00000000


	//----- nvinfo : EIATTR_MIN_STACK_SIZE
	.align		4
.L_7:
        /*0030*/ 	.byte	0x04, 0x12
        /*0032*/ 	.short	(.L_9 - .L_8)
	.align		4
.L_8:
        /*0034*/ 	.word	index@(_Z10scan_finalPiS_)
        /*0038*/ 	.word	0x00000000


	//----- nvinfo : EIATTR_MIN_STACK_SIZE
	.align		4
.L_9:
        /*003c*/ 	.byte	0x04, 0x12
        /*003e*/ 	.short	(.L_11 - .L_10)
	.align		4
.L_10:
        /*0040*/ 	.word	index@(_Z10scan_rangePiS_S_)
        /*0044*/ 	.word	0x00000000
.L_11:


//--------------------- .nv.compat                --------------------------
	.section	.nv.compat,"",@"SHT_CUDA_COMPAT_INFO"
	.align	4
        /*0000*/ 	.byte	0x02, 0x09, 0x00, 0x00, 0x02, 0x02, 0x01, 0x00, 0x02, 0x05, 0x05, 0x00, 0x03, 0x07, 0x01, 0x01
        /*0010*/ 	.byte	0x02, 0x03, 0x00, 0x00, 0x02, 0x06, 0x01, 0x00, 0x04, 0x0b, 0x08, 0x00, 0x09, 0x00, 0x00, 0x00
        /*0020*/ 	.byte	0x00, 0x00, 0x00, 0x00


//--------------------- .nv.info._Z10scan_finalPiS_ --------------------------
	.section	.nv.info._Z10scan_finalPiS_,"",@"SHT_CUDA_INFO"
	.sectionflags	@""
	.align	4


	//----- nvinfo : EIATTR_CUDA_API_VERSION
	.align		4
        /*0000*/ 	.byte	0x04, 0x37
        /*0002*/ 	.short	(.L_13 - .L_12)
.L_12:
        /*0004*/ 	.word	0x00000082


	//----- nvinfo : EIATTR_KPARAM_INFO
	.align		4
.L_13:
        /*0008*/ 	.byte	0x04, 0x17
        /*000a*/ 	.short	(.L_15 - .L_14)
.L_14:
        /*000c*/ 	.word	0x00000000
        /*0010*/ 	.short	0x0001
        /*0012*/ 	.short	0x0008
        /*0014*/ 	.byte	0x00, 0xf5, 0x21, 0x00


	//----- nvinfo : EIATTR_KPARAM_INFO
	.align		4
.L_15:
        /*0018*/ 	.byte	0x04, 0x17
        /*001a*/ 	.short	(.L_17 - .L_16)
.L_16:
        /*001c*/ 	.word	0x00000000
        /*0020*/ 	.short	0x0000
        /*0022*/ 	.short	0x0000
        /*0024*/ 	.byte	0x00, 0xf5, 0x21, 0x00


	//----- nvinfo : EIATTR_SPARSE_MMA_MASK
	.align		4
.L_17:
        /*0028*/ 	.byte	0x03, 0x50
        /*002a*/ 	.short	0x0000


	//----- nvinfo : EIATTR_MAXREG_COUNT
	.align		4
        /*002c*/ 	.byte	0x03, 0x1b
        /*002e*/ 	.short	0x00ff


	//----- nvinfo : EIATTR_MERCURY_ISA_VERSION
	.align		4
        /*0030*/ 	.byte	0x03, 0x5f
        /*0032*/ 	.short	0x0101


	//----- nvinfo : EIATTR_VRC_CTA_INIT_COUNT
	.align		4
        /*0034*/ 	.byte	0x02, 0x4a
	.zero		1
	.zero		1


	//----- nvinfo : EIATTR_EXIT_INSTR_OFFSETS
	.align		4
        /*0038*/ 	.byte	0x04, 0x1c
        /*003a*/ 	.short	(.L_19 - .L_18)


	//   ....[0]....
.L_18:
        /*003c*/ 	.word	0x00000110


	//----- nvinfo : EIATTR_CBANK_PARAM_SIZE
	.align		4
.L_19:
        /*0040*/ 	.byte	0x03, 0x19
        /*0042*/ 	.short	0x0010


	//----- nvinfo : EIATTR_PARAM_CBANK
	.align		4
        /*0044*/ 	.byte	0x04, 0x0a
        /*0046*/ 	.short	(.L_21 - .L_20)
	.align		4
.L_20:
        /*0048*/ 	.word	index@(.nv.constant0._Z10scan_finalPiS_)
        /*004c*/ 	.short	0x0380
        /*004e*/ 	.short	0x0010


	//----- nvinfo : EIATTR_SW_WAR
	.align		4
.L_21:
        /*0050*/ 	.byte	0x04, 0x36
        /*0052*/ 	.short	(.L_23 - .L_22)
.L_22:
        /*0054*/ 	.word	0x00000008
.L_23:


//--------------------- .nv.info._Z10scan_rangePiS_S_ --------------------------
	.section	.nv.info._Z10scan_rangePiS_S_,"",@"SHT_CUDA_INFO"
	.sectionflags	@""
	.align	4


	//----- nvinfo : EIATTR_CUDA_API_VERSION
	.align		4
        /*0000*/ 	.byte	0x04, 0x37
        /*0002*/ 	.short	(.L_25 - .L_24)
.L_24:
        /*0004*/ 	.word	0x00000082


	//----- nvinfo : EIATTR_KPARAM_INFO
	.align		4
.L_25:
        /*0008*/ 	.byte	0x04, 0x17
        /*000a*/ 	.short	(.L_27 - .L_26)
.L_26:
        /*000c*/ 	.word	0x00000000
        /*0010*/ 	.short	0x0002
        /*0012*/ 	.short	0x0010
        /*0014*/ 	.byte	0x00, 0xf5, 0x21, 0x00


	//----- nvinfo : EIATTR_KPARAM_INFO
	.align		4
.L_27:
        /*0018*/ 	.byte	0x04, 0x17
        /*001a*/ 	.short	(.L_29 - .L_28)
.L_28:
        /*001c*/ 	.word	0x00000000
        /*0020*/ 	.short	0x0001
        /*0022*/ 	.short	0x0008
        /*0024*/ 	.byte	0x00, 0xf5, 0x21, 0x00


	//----- nvinfo : EIATTR_KPARAM_INFO
	.align		4
.L_29:
        /*0028*/ 	.byte	0x04, 0x17
        /*002a*/ 	.short	(.L_31 - .L_30)
.L_30:
        /*002c*/ 	.word	0x00000000
        /*0030*/ 	.short	0x0000
        /*0032*/ 	.short	0x0000
        /*0034*/ 	.byte	0x00, 0xf5, 0x21, 0x00


	//----- nvinfo : EIATTR_SPARSE_MMA_MASK
	.align		4
.L_31:
        /*0038*/ 	.byte	0x03, 0x50
        /*003a*/ 	.short	0x0000


	//----- nvinfo : EIATTR_MAXREG_COUNT
	.align		4
        /*003c*/ 	.byte	0x03, 0x1b
        /*003e*/ 	.short	0x00ff


	//----- nvinfo : EIATTR_MERCURY_ISA_VERSION
	.align		4
        /*0040*/ 	.byte	0x03, 0x5f
        /*0042*/ 	.short	0x0101


	//----- nvinfo : EIATTR_VRC_CTA_INIT_COUNT
	.align		4
        /*0044*/ 	.byte	0x02, 0x4a
	.zero		1
	.zero		1


	//----- nvinfo : EIATTR_EXIT_INSTR_OFFSETS
	.align		4
        /*0048*/ 	.byte	0x04, 0x1c
        /*004a*/ 	.short	(.L_33 - .L_32)


	//   ....[0]....
.L_32:
        /*004c*/ 	.word	0x000002b0


	//   ....[1]....
        /*0050*/ 	.word	0x00000320


	//----- nvinfo : EIATTR_CRS_STACK_SIZE
	.align		4
.L_33:
        /*0054*/ 	.byte	0x04, 0x1e
        /*0056*/ 	.short	(.L_35 - .L_34)
.L_34:
        /*0058*/ 	.word	0x00000000


	//----- nvinfo : EIATTR_CBANK_PARAM_SIZE
	.align		4
.L_35:
        /*005c*/ 	.byte	0x03, 0x19
        /*005e*/ 	.short	0x0018


	//----- nvinfo : EIATTR_PARAM_CBANK
	.align		4
        /*0060*/ 	.byte	0x04, 0x0a
        /*0062*/ 	.short	(.L_37 - .L_36)
	.align		4
.L_36:
        /*0064*/ 	.word	index@(.nv.constant0._Z10scan_rangePiS_S_)
        /*0068*/ 	.short	0x0380
        /*006a*/ 	.short	0x0018


	//----- nvinfo : EIATTR_SW_WAR
	.align		4
.L_37:
        /*006c*/ 	.byte	0x04, 0x36
        /*006e*/ 	.short	(.L_39 - .L_38)
.L_38:
        /*0070*/ 	.word	0x00000008
.L_39:


//--------------------- .nv.callgraph             --------------------------
	.section	.nv.callgraph,"",@"SHT_CUDA_CALLGRAPH"
	.align	4
	.sectionentsize	8
	.align		4
        /*0000*/ 	.word	0x00000000
	.align		4
        /*0004*/ 	.word	0xffffffff
	.align		4
        /*0008*/ 	.word	0x00000000
	.align		4
        /*000c*/ 	.word	0xfffffffe
	.align		4
        /*0010*/ 	.word	0x00000000
	.align		4
        /*0014*/ 	.word	0xfffffffd
	.align		4
        /*0018*/ 	.word	0x00000000
	.align		4
        /*001c*/ 	.word	0xfffffffc


//--------------------- .text._Z10scan_finalPiS_  --------------------------
	.section	.text._Z10scan_finalPiS_,"ax",@progbits
	.align	128
        .global         _Z10scan_finalPiS_
        .type           _Z10scan_finalPiS_,@function
        .size           _Z10scan_finalPiS_,(.L_x_5 - _Z10scan_finalPiS_)
        .other          _Z10scan_finalPiS_,@"STO_CUDA_ENTRY STV_DEFAULT"
_Z10scan_finalPiS_:
.text._Z10scan_finalPiS_:
[----:B------:R-:W-:Y:S01]  /*0000*/  LDC R1, c[0x0][0x37c] ;  /* 0x0000df00ff017b82 */ /* 0x000fe20000000800 */
[----:B------:R-:W0:Y:S07]  /*0010*/  S2R R7, SR_TID.X ;  /* 0x0000000000077919 */ /* 0x000e2e0000002100 */
[----:B------:R-:W0:Y:S08]  /*0020*/  S2UR UR4, SR_CTAID.X ;  /* 0x00000000000479c3 */ /* 0x000e300000002500 */
[----:B------:R-:W0:Y:S08]  /*0030*/  LDC R0, c[0x0][0x360] ;  /* 0x0000d800ff007b82 */ /* 0x000e300000000800 */
[----:B------:R-:W1:Y:S08]  /*0040*/  LDC.64 R2, c[0x0][0x388] ;  /* 0x0000e200ff027b82 */ /* 0x000e700000000a00 */
[----:B------:R-:W2:Y:S01]  /*0050*/  LDC.64 R4, c[0x0][0x380] ;  /* 0x0000e000ff047b82 */ /* 0x000ea20000000a00 */
[----:B0-----:R-:W-:Y:S01]  /*0060*/  IMAD R7, R0, UR4, R7 ;  /* 0x0000000400077c24 */ /* 0x001fe2000f8e0207 */
[----:B------:R-:W0:Y:S04]  /*0070*/  LDCU.64 UR4, c[0x0][0x358] ;  /* 0x00006b00ff0477ac */ /* 0x000e280008000a00 */
[----:B------:R-:W-:-:S04]  /*0080*/  SHF.R.S32.HI R0, RZ, 0x1f, R7 ;  /* 0x0000001fff007819 */ /* 0x000fc80000011407 */
[----:B------:R-:W-:-:S04]  /*0090*/  LEA.HI R0, R0, R7, RZ, 0x2 ;  /* 0x0000000700007211 */ /* 0x000fc800078f10ff */
[----:B------:R-:W-:Y:S01]  /*00a0*/  SHF.R.S32.HI R9, RZ, 0x2, R0 ;  /* 0x00000002ff097819 */ /* 0x000fe20000011400 */
[----:B--2---:R-:W-:-:S04]  /*00b0*/  IMAD.WIDE R4, R7, 0x4, R4 ;  /* 0x0000000407047825 */ /* 0x004fc800078e0204 */
[----:B-1----:R-:W-:Y:S01]  /*00c0*/  IMAD.WIDE R2, R9, 0x4, R2 ;  /* 0x0000000409027825 */ /* 0x002fe200078e0202 */
[----:B0-----:R-:W2:Y:S05]  /*00d0*/  LDG.E R7, desc[UR4][R4.64] ;  /* 0x0000000404077981 */ /* 0x001eaa000c1e1900 */
[----:B------:R-:W2:Y:S02]  /*00e0*/  LDG.E R2, desc[UR4][R2.64] ;  /* 0x0000000402027981 */ /* 0x000ea4000c1e1900 */
[----:B--2---:R-:W-:-:S05]  /*00f0*/  IADD3 R7, PT, PT, R2, R7, RZ ;  /* 0x0000000702077210 */ /* 0x004fca0007ffe0ff */
[----:B------:R-:W-:Y:S01]  /*0100*/  STG.E desc[UR4][R4.64], R7 ;  /* 0x0000000704007986 */ /* 0x000fe2000c101904 */
[----:B------:R-:W-:Y:S05]  /*0110*/  EXIT ;  /* 0x000000000000794d */ /* 0x000fea0003800000 */
.L_x_0:
[----:B------:R-:W-:-:S00]  /*0120*/  BRA `(.L_x_0) ;  /* 0xfffffffc00fc7947 */ /* 0x000fc0000383ffff */
[----:B------:R-:W-:-:S00]  /*0130*/  NOP ;  /* 0x0000000000007918 */ /* 0x000fc00000000000 */
        /* <DEDUP_REMOVED lines=12> */
.L_x_5:


//--------------------- .text._Z10scan_rangePiS_S_ --------------------------
	.section	.text._Z10scan_rangePiS_S_,"ax",@progbits
	.align	128
        .global         _Z10scan_rangePiS_S_
        .type           _Z10scan_rangePiS_S_,@function
        .size           _Z10scan_rangePiS_S_,(.L_x_6 - _Z10scan_rangePiS_S_)
        .other          _Z10scan_rangePiS_S_,@"STO_CUDA_ENTRY STV_DEFAULT"
_Z10scan_rangePiS_S_:
.text._Z10scan_rangePiS_S_:
[----:B------:R-:W-:Y:S01]  /*0000*/  LDC R1, c[0x0][0x37c] ;  /* 0x0000df00ff017b82 */ /* 0x000fe20000000800 */
[----:B------:R-:W0:Y:S07]  /*0010*/  S2R R0, SR_TID.X ;  /* 0x0000000000007919 */ /* 0x000e2e0000002100 */
[----:B------:R-:W0:Y:S01]  /*0020*/  S2UR UR4, SR_CTAID.X ;  /* 0x00000000000479c3 */ /* 0x000e220000002500 */
[----:B------:R-:W-:Y:S01]  /*0030*/  BSSY.RECONVERGENT B0, `(.L_x_1) ;  /* 0x0000027000007945 */ /* 0x000fe20003800200 */
[----:B------:R-:W-:-:S06]  /*0040*/  HFMA2 R13, -RZ, RZ, 0, 0 ;  /* 0x00000000ff0d7431 */ /* 0x000fcc00000001ff */
[----:B------:R-:W0:Y:S02]  /*0050*/  LDC R3, c[0x0][0x360] ;  /* 0x0000d800ff037b82 */ /* 0x000e240000000800 */
[----:B0-----:R-:W-:Y:S01]  /*0060*/  IMAD R0, R3, UR4, R0 ;  /* 0x0000000403007c24 */ /* 0x001fe2000f8e0200 */
[----:B------:R-:W0:Y:S03]  /*0070*/  LDCU.64 UR4, c[0x0][0x358] ;  /* 0x00006b00ff0477ac */ /* 0x000e260008000a00 */
[C---:B------:R-:W-:Y:S01]  /*0080*/  IMAD.SHL.U32 R3, R0.reuse, 0x4, RZ ;  /* 0x0000000400037824 */ /* 0x040fe200078e00ff */
[----:B------:R-:W-:-:S03]  /*0090*/  ISETP.GE.AND P0, PT, R0, 0x7f, PT ;  /* 0x0000007f0000780c */ /* 0x000fc60003f06270 */
[----:B------:R-:W-:-:S05]  /*00a0*/  VIADD R2, R3, 0x4 ;  /* 0x0000000403027836 */ /* 0x000fca0000000000 */
[----:B------:R-:W-:Y:S02]  /*00b0*/  SEL R6, R2, 0x200, !P0 ;  /* 0x0000020002067807 */ /* 0x000fe40004000000 */
[----:B------:R-:W-:Y:S02]  /*00c0*/  ISETP.GT.AND P0, PT, R0, 0x7e, PT ;  /* 0x0000007e0000780c */ /* 0x000fe40003f04270 */
[----:B------:R-:W-:-:S13]  /*00d0*/  ISETP.GE.AND P1, PT, R3, R6, PT ;  /* 0x000000060300720c */ /* 0x000fda0003f26270 */
[----:B0-----:R-:W-:Y:S05]  /*00e0*/  @P1 BRA `(.L_x_2) ;  /* 0x00000000006c1947 */ /* 0x001fea0003800000 */
[----:B------:R-:W0:Y:S01]  /*00f0*/  LDC.64 R4, c[0x0][0x380] ;  /* 0x0000e000ff047b82 */ /* 0x000e220000000a00 */
[----:B------:R-:W-:Y:S01]  /*0100*/  IMAD.MOV.U32 R11, RZ, RZ, R3 ;  /* 0x000000ffff0b7224 */ /* 0x000fe200078e0003 */
[----:B------:R-:W-:-:S03]  /*0110*/  MOV R13, RZ ;  /* 0x000000ff000d7202 */ /* 0x000fc60000000f00 */
[----:B------:R-:W-:-:S03]  /*0120*/  IMAD.IADD R10, R11, 0x1, -R6 ;  /* 0x000000010b0a7824 */ /* 0x000fc600078e0a06 */
[----:B------:R-:W1:Y:S01]  /*0130*/  LDC.64 R8, c[0x0][0x388] ;  /* 0x0000e200ff087b82 */ /* 0x000e620000000a00 */
[----:B0-----:R-:W-:-:S04]  /*0140*/  IADD3 R2, P1, PT, R4, 0x8, RZ ;  /* 0x0000000804027810 */ /* 0x001fc80007f3e0ff */
[----:B------:R-:W-:Y:S02]  /*0150*/  IADD3.X R3, PT, PT, RZ, R5, RZ, P1, !PT ;  /* 0x00000005ff037210 */ /* 0x000fe40000ffe4ff */
[----:B-1----:R-:W-:-:S05]  /*0160*/  IADD3 R4, P2, PT, R8, 0x8, RZ ;  /* 0x0000000808047810 */ /* 0x002fca0007f5e0ff */
[----:B------:R-:W-:-:S08]  /*0170*/  IMAD.X R5, RZ, RZ, R9, P2 ;  /* 0x000000ffff057224 */ /* 0x000fd000010e0609 */
.L_x_3:
[----:B------:R-:W-:-:S05]  /*0180*/  IMAD.WIDE R8, R11, 0x4, R2 ;  /* 0x000000040b087825 */ /* 0x000fca00078e0202 */
[----:B------:R-:W2:Y:S01]  /*0190*/  LDG.E R12, desc[UR4][R8.64+-0x8] ;  /* 0xfffff804080c7981 */ /* 0x000ea2000c1e1900 */
[----:B0-----:R-:W-:Y:S01]  /*01a0*/  IMAD.WIDE R6, R11, 0x4, R4 ;  /* 0x000000040b067825 */ /* 0x001fe200078e0204 */
[----:B--2---:R-:W-:-:S05]  /*01b0*/  IADD3 R15, PT, PT, R12, R13, RZ ;  /* 0x0000000d0c0f7210 */ /* 0x004fca0007ffe0ff */
[----:B------:R0:W-:Y:S04]  /*01c0*/  STG.E desc[UR4][R6.64+-0x8], R15 ;  /* 0xfffff80f06007986 */ /* 0x0001e8000c101904 */
[----:B------:R-:W2:Y:S02]  /*01d0*/  LDG.E R12, desc[UR4][R8.64+-0x4] ;  /* 0xfffffc04080c7981 */ /* 0x000ea4000c1e1900 */
[----:B--2---:R-:W-:-:S05]  /*01e0*/  IMAD.IADD R17, R15, 0x1, R12 ;  /* 0x000000010f117824 */ /* 0x004fca00078e020c */
[----:B------:R0:W-:Y:S04]  /*01f0*/  STG.E desc[UR4][R6.64+-0x4], R17 ;  /* 0xfffffc1106007986 */ /* 0x0001e8000c101904 */
[----:B------:R-:W2:Y:S02]  /*0200*/  LDG.E R12, desc[UR4][R8.64] ;  /* 0x00000004080c7981 */ /* 0x000ea4000c1e1900 */
[----:B--2---:R-:W-:-:S05]  /*0210*/  IADD3 R19, PT, PT, R17, R12, RZ ;  /* 0x0000000c11137210 */ /* 0x004fca0007ffe0ff */
[----:B------:R0:W-:Y:S04]  /*0220*/  STG.E desc[UR4][R6.64], R19 ;  /* 0x0000001306007986 */ /* 0x0001e8000c101904 */
[----:B------:R-:W2:Y:S01]  /*0230*/  LDG.E R12, desc[UR4][R8.64+0x4] ;  /* 0x00000404080c7981 */ /* 0x000ea2000c1e1900 */
[----:B------:R-:W-:Y:S01]  /*0240*/  IADD3 R10, PT, PT, R10, 0x4, RZ ;  /* 0x000000040a0a7810 */ /* 0x000fe20007ffe0ff */
[----:B------:R-:W-:-:S03]  /*0250*/  VIADD R11, R11, 0x4 ;  /* 0x000000040b0b7836 */ /* 0x000fc60000000000 */
[----:B------:R-:W-:Y:S01]  /*0260*/  ISETP.NE.AND P1, PT, R10, RZ, PT ;  /* 0x000000ff0a00720c */ /* 0x000fe20003f25270 */
[----:B--2---:R-:W-:-:S05]  /*0270*/  IMAD.IADD R13, R19, 0x1, R12 ;  /* 0x00000001130d7824 */ /* 0x004fca00078e020c */
[----:B------:R0:W-:Y:S07]  /*0280*/  STG.E desc[UR4][R6.64+0x4], R13 ;  /* 0x0000040d06007986 */ /* 0x0001ee000c101904 */
[----:B------:R-:W-:Y:S05]  /*0290*/  @P1 BRA `(.L_x_3) ;  /* 0xfffffffc00b81947 */ /* 0x000fea000383ffff */
.L_x_2:
[----:B------:R-:W-:Y:S05]  /*02a0*/  BSYNC.RECONVERGENT B0 ;  /* 0x0000000000007941 */ /* 0x000fea0003800200 */
.L_x_1:
[----:B------:R-:W-:Y:S05]  /*02b0*/  @P0 EXIT ;  /* 0x000000000000094d */ /* 0x000fea0003800000 */
[----:B------:R-:W1:Y:S02]  /*02c0*/  LDC.64 R2, c[0x0][0x390] ;  /* 0x0000e400ff027b82 */ /* 0x000e640000000a00 */
[----:B-1----:R-:W-:-:S05]  /*02d0*/  IMAD.WIDE R2, R0, 0x4, R2 ;  /* 0x0000000400027825 */ /* 0x002fca00078e0202 */
[----:B------:R-:W0:Y:S01]  /*02e0*/  LDG.E R4, desc[UR4][R2.64] ;  /* 0x0000000402047981 */ /* 0x000e22000c1e1900 */
[----:B------:R-:W-:-:S05]  /*02f0*/  IADD3 R0, PT, PT, -R0, 0x7f, RZ ;  /* 0x0000007f00007810 */ /* 0x000fca0007ffe1ff */
[----:B0-----:R-:W-:-:S05]  /*0300*/  IMAD R13, R0, R13, R4 ;  /* 0x0000000d000d7224 */ /* 0x001fca00078e0204 */
[----:B------:R-:W-:Y:S01]  /*0310*/  STG.E desc[UR4][R2.64], R13 ;  /* 0x0000000d02007986 */ /* 0x000fe2000c101904 */
[----:B------:R-:W-:Y:S05]  /*0320*/  EXIT ;  /* 0x000000000000794d */ /* 0x000fea0003800000 */
.L_x_4:
        /* <DEDUP_REMOVED lines=13> */
.L_x_6:


//--------------------- .nv.shared.reserved.0     --------------------------
	.section	.nv.shared.reserved.0,"aw",@nobits
	.weak		__nv_reservedSMEM_offset_0_alias
	.size		__nv_reservedSMEM_offset_0_alias, 0, 64
	.other		__nv_reservedSMEM_offset_0_alias,@"STO_CUDA_RESERVED_SHARED STV_DEFAULT"
__nv_reservedSMEM_offset_0_alias:
	.zero		0
	.zero		64


//--------------------- .nv.constant0._Z10scan_finalPiS_ --------------------------
	.section	.nv.constant0._Z10scan_finalPiS_,"a",@progbits
	.sectionflags	@""
	.align	4
.nv.constant0._Z10scan_finalPiS_:
	.zero		912


//--------------------- .nv.constant0._Z10scan_rangePiS_S_ --------------------------
	.section	.nv.constant0._Z10scan_rangePiS_S_,"a",@progbits
	.sectionflags	@""
	.align	4
.nv.constant0._Z10scan_rangePiS_S_:
	.zero		920


//--------------------- SYMBOLS --------------------------

	.type		.nv.reservedSmem.offset0,@object
	.size		.nv.reservedSmem.offset0,0x4
